//
// Generated by NVIDIA NVVM Compiler
//
// Compiler Build ID: CL-36424714
// Cuda compilation tools, release 13.0, V13.0.88
// Based on NVVM 20.0.0
//

.version 9.0
.target sm_100
.address_size 64

	// .globl	_Z6matmulPfS_S_i
.extern .func __assertfail
(
	.param .b64 __assertfail_param_0,
	.param .b64 __assertfail_param_1,
	.param .b32 __assertfail_param_2,
	.param .b64 __assertfail_param_3,
	.param .b64 __assertfail_param_4
)
;
.global .align 1 .b8 __unnamed_1[44] = {118, 111, 105, 100, 32, 109, 97, 116, 109, 117, 108, 40, 102, 108, 111, 97, 116, 32, 42, 44, 32, 102, 108, 111, 97, 116, 32, 42, 44, 32, 102, 108, 111, 97, 116, 32, 42, 44, 32, 105, 110, 116, 41};
.global .align 1 .b8 $str[30] = {40, 116, 104, 114, 101, 97, 100, 95, 105, 100, 95, 121, 32, 42, 32, 110, 32, 43, 32, 107, 41, 32, 60, 32, 40, 110, 42, 110, 41};
.global .align 1 .b8 $str$1[27] = {47, 116, 109, 112, 47, 115, 97, 115, 115, 95, 99, 117, 95, 106, 101, 100, 104, 116, 120, 51, 53, 47, 107, 46, 99, 117};
.global .align 1 .b8 $str$2[30] = {40, 107, 32, 42, 32, 110, 32, 43, 32, 116, 104, 114, 101, 97, 100, 95, 105, 100, 95, 120, 41, 32, 60, 32, 40, 110, 42, 110, 41};
.global .align 1 .b8 $str$3[40] = {40, 116, 104, 114, 101, 97, 100, 95, 105, 100, 95, 121, 32, 42, 32, 110, 32, 43, 32, 116, 104, 114, 101, 97, 100, 95, 105, 100, 95, 120, 41, 32, 60, 32, 40, 110, 42, 110, 41};

.visible .entry _Z6matmulPfS_S_i(
	.param .u64 .ptr .align 1 _Z6matmulPfS_S_i_param_0,
	.param .u64 .ptr .align 1 _Z6matmulPfS_S_i_param_1,
	.param .u64 .ptr .align 1 _Z6matmulPfS_S_i_param_2,
	.param .u32 _Z6matmulPfS_S_i_param_3
)
{
	.reg .pred 	%p<26>;
	.reg .b32 	%r<60>;
	.reg .b32 	%f<39>;
	.reg .b64 	%rd<126>;

	ld.param.u64 	%rd12, [_Z6matmulPfS_S_i_param_0];
	ld.param.u64 	%rd13, [_Z6matmulPfS_S_i_param_1];
	ld.param.u64 	%rd11, [_Z6matmulPfS_S_i_param_2];
	ld.param.u32 	%r36, [_Z6matmulPfS_S_i_param_3];
	cvta.to.global.u64 	%rd1, %rd13;
	cvta.to.global.u64 	%rd2, %rd12;
	mov.u32 	%r37, %ctaid.x;
	mov.u32 	%r38, %ntid.x;
	mul.lo.s32 	%r1, %r37, %r38;
	mov.u32 	%r2, %tid.x;
	add.s32 	%r3, %r1, %r2;
	mov.u32 	%r39, %ctaid.y;
	mov.u32 	%r40, %ntid.y;
	mov.u32 	%r41, %tid.y;
	mad.lo.s32 	%r42, %r39, %r40, %r41;
	setp.gt.s32 	%p1, %r3, 1023;
	setp.gt.u32 	%p2, %r42, 1023;
	or.pred  	%p3, %p1, %p2;
	@%p3 bra 	$L__BB0_41;
	setp.lt.s32 	%p4, %r36, 1;
	mov.f32 	%f38, 0f00000000;
	@%p4 bra 	$L__BB0_38;
	mul.lo.s32 	%r5, %r36, %r42;
	mul.lo.s32 	%r6, %r36, %r36;
	and.b32  	%r7, %r36, 3;
	setp.lt.u32 	%p5, %r36, 4;
	mov.f32 	%f38, 0f00000000;
	mov.b32 	%r59, 0;
	@%p5 bra 	$L__BB0_21;
	and.b32  	%r59, %r36, 2147483644;
	neg.s32 	%r57, %r59;
	add.s32 	%r44, %r2, %r36;
	add.s32 	%r56, %r44, %r1;
	shl.b32 	%r11, %r36, 2;
	shl.b32 	%r45, %r36, 1;
	add.s32 	%r55, %r3, %r45;
	mad.lo.s32 	%r54, %r36, 3, %r3;
	add.s32 	%r52, %r5, 3;
	mul.wide.u32 	%rd14, %r5, 4;
	add.s64 	%rd15, %rd14, %rd2;
	add.s64 	%rd125, %rd15, 8;
	mov.f32 	%f38, 0f00000000;
	mul.wide.u32 	%rd6, %r36, 4;
	mov.u32 	%r53, %r3;
$L__BB0_4:
	.pragma "nounroll";
	add.s32 	%r21, %r52, -2;
	add.s32 	%r46, %r52, -3;
	setp.lt.s32 	%p6, %r46, %r6;
	@%p6 bra 	$L__BB0_6;
	mov.u64 	%rd16, $str;
	cvta.global.u64 	%rd17, %rd16;
	mov.u64 	%rd18, $str$1;
	cvta.global.u64 	%rd19, %rd18;
	mov.u64 	%rd20, __unnamed_1;
	cvta.global.u64 	%rd21, %rd20;
	{ // callseq 0, 0
	.param .b64 param0;
	st.param.b64 	[param0], %rd17;
	.param .b64 param1;
	st.param.b64 	[param1], %rd19;
	.param .b32 param2;
	st.param.b32 	[param2], 33;
	.param .b64 param3;
	st.param.b64 	[param3], %rd21;
	.param .b64 param4;
	st.param.b64 	[param4], 1;
	call.uni 
	__assertfail, 
	(
	param0, 
	param1, 
	param2, 
	param3, 
	param4
	);
	} // callseq 0
$L__BB0_6:
	setp.lt.s32 	%p7, %r53, %r6;
	@%p7 bra 	$L__BB0_8;
	mov.u64 	%rd22, $str$2;
	cvta.global.u64 	%rd23, %rd22;
	mov.u64 	%rd24, $str$1;
	cvta.global.u64 	%rd25, %rd24;
	mov.u64 	%rd26, __unnamed_1;
	cvta.global.u64 	%rd27, %rd26;
	{ // callseq 1, 0
	.param .b64 param0;
	st.param.b64 	[param0], %rd23;
	.param .b64 param1;
	st.param.b64 	[param1], %rd25;
	.param .b32 param2;
	st.param.b32 	[param2], 34;
	.param .b64 param3;
	st.param.b64 	[param3], %rd27;
	.param .b64 param4;
	st.param.b64 	[param4], 1;
	call.uni 
	__assertfail, 
	(
	param0, 
	param1, 
	param2, 
	param3, 
	param4
	);
	} // callseq 1
$L__BB0_8:
	ld.global.f32 	%f18, [%rd125+-8];
	mul.wide.s32 	%rd28, %r53, 4;
	add.s64 	%rd5, %rd1, %rd28;
	ld.global.f32 	%f19, [%rd5];
	fma.rn.f32 	%f2, %f18, %f19, %f38;
	setp.lt.s32 	%p8, %r21, %r6;
	@%p8 bra 	$L__BB0_10;
	mov.u64 	%rd29, $str;
	cvta.global.u64 	%rd30, %rd29;
	mov.u64 	%rd31, $str$1;
	cvta.global.u64 	%rd32, %rd31;
	mov.u64 	%rd33, __unnamed_1;
	cvta.global.u64 	%rd34, %rd33;
	{ // callseq 2, 0
	.param .b64 param0;
	st.param.b64 	[param0], %rd30;
	.param .b64 param1;
	st.param.b64 	[param1], %rd32;
	.param .b32 param2;
	st.param.b32 	[param2], 33;
	.param .b64 param3;
	st.param.b64 	[param3], %rd34;
	.param .b64 param4;
	st.param.b64 	[param4], 1;
	call.uni 
	__assertfail, 
	(
	param0, 
	param1, 
	param2, 
	param3, 
	param4
	);
	} // callseq 2
$L__BB0_10:
	setp.lt.s32 	%p9, %r56, %r6;
	@%p9 bra 	$L__BB0_12;
	mov.u64 	%rd35, $str$2;
	cvta.global.u64 	%rd36, %rd35;
	mov.u64 	%rd37, $str$1;
	cvta.global.u64 	%rd38, %rd37;
	mov.u64 	%rd39, __unnamed_1;
	cvta.global.u64 	%rd40, %rd39;
	{ // callseq 3, 0
	.param .b64 param0;
	st.param.b64 	[param0], %rd36;
	.param .b64 param1;
	st.param.b64 	[param1], %rd38;
	.param .b32 param2;
	st.param.b32 	[param2], 34;
	.param .b64 param3;
	st.param.b64 	[param3], %rd40;
	.param .b64 param4;
	st.param.b64 	[param4], 1;
	call.uni 
	__assertfail, 
	(
	param0, 
	param1, 
	param2, 
	param3, 
	param4
	);
	} // callseq 3
$L__BB0_12:
	ld.global.f32 	%f20, [%rd125+-4];
	add.s64 	%rd7, %rd5, %rd6;
	ld.global.f32 	%f21, [%rd7];
	fma.rn.f32 	%f3, %f20, %f21, %f2;
	add.s32 	%r47, %r21, 1;
	setp.lt.s32 	%p10, %r47, %r6;
	@%p10 bra 	$L__BB0_14;
	mov.u64 	%rd41, $str;
	cvta.global.u64 	%rd42, %rd41;
	mov.u64 	%rd43, $str$1;
	cvta.global.u64 	%rd44, %rd43;
	mov.u64 	%rd45, __unnamed_1;
	cvta.global.u64 	%rd46, %rd45;
	{ // callseq 4, 0
	.param .b64 param0;
	st.param.b64 	[param0], %rd42;
	.param .b64 param1;
	st.param.b64 	[param1], %rd44;
	.param .b32 param2;
	st.param.b32 	[param2], 33;
	.param .b64 param3;
	st.param.b64 	[param3], %rd46;
	.param .b64 param4;
	st.param.b64 	[param4], 1;
	call.uni 
	__assertfail, 
	(
	param0, 
	param1, 
	param2, 
	param3, 
	param4
	);
	} // callseq 4
$L__BB0_14:
	setp.lt.s32 	%p11, %r55, %r6;
	@%p11 bra 	$L__BB0_16;
	mov.u64 	%rd47, $str$2;
	cvta.global.u64 	%rd48, %rd47;
	mov.u64 	%rd49, $str$1;
	cvta.global.u64 	%rd50, %rd49;
	mov.u64 	%rd51, __unnamed_1;
	cvta.global.u64 	%rd52, %rd51;
	{ // callseq 5, 0
	.param .b64 param0;
	st.param.b64 	[param0], %rd48;
	.param .b64 param1;
	st.param.b64 	[param1], %rd50;
	.param .b32 param2;
	st.param.b32 	[param2], 34;
	.param .b64 param3;
	st.param.b64 	[param3], %rd52;
	.param .b64 param4;
	st.param.b64 	[param4], 1;
	call.uni 
	__assertfail, 
	(
	param0, 
	param1, 
	param2, 
	param3, 
	param4
	);
	} // callseq 5
$L__BB0_16:
	ld.global.f32 	%f22, [%rd125];
	add.s64 	%rd8, %rd7, %rd6;
	ld.global.f32 	%f23, [%rd8];
	fma.rn.f32 	%f4, %f22, %f23, %f3;
	setp.lt.s32 	%p12, %r52, %r6;
	@%p12 bra 	$L__BB0_18;
	mov.u64 	%rd53, $str;
	cvta.global.u64 	%rd54, %rd53;
	mov.u64 	%rd55, $str$1;
	cvta.global.u64 	%rd56, %rd55;
	mov.u64 	%rd57, __unnamed_1;
	cvta.global.u64 	%rd58, %rd57;
	{ // callseq 6, 0
	.param .b64 param0;
	st.param.b64 	[param0], %rd54;
	.param .b64 param1;
	st.param.b64 	[param1], %rd56;
	.param .b32 param2;
	st.param.b32 	[param2], 33;
	.param .b64 param3;
	st.param.b64 	[param3], %rd58;
	.param .b64 param4;
	st.param.b64 	[param4], 1;
	call.uni 
	__assertfail, 
	(
	param0, 
	param1, 
	param2, 
	param3, 
	param4
	);
	} // callseq 6
$L__BB0_18:
	setp.lt.s32 	%p13, %r54, %r6;
	@%p13 bra 	$L__BB0_20;
	mov.u64 	%rd59, $str$2;
	cvta.global.u64 	%rd60, %rd59;
	mov.u64 	%rd61, $str$1;
	cvta.global.u64 	%rd62, %rd61;
	mov.u64 	%rd63, __unnamed_1;
	cvta.global.u64 	%rd64, %rd63;
	{ // callseq 7, 0
	.param .b64 param0;
	st.param.b64 	[param0], %rd60;
	.param .b64 param1;
	st.param.b64 	[param1], %rd62;
	.param .b32 param2;
	st.param.b32 	[param2], 34;
	.param .b64 param3;
	st.param.b64 	[param3], %rd64;
	.param .b64 param4;
	st.param.b64 	[param4], 1;
	call.uni 
	__assertfail, 
	(
	param0, 
	param1, 
	param2, 
	param3, 
	param4
	);
	} // callseq 7
$L__BB0_20:
	ld.global.f32 	%f24, [%rd125+4];
	add.s64 	%rd65, %rd8, %rd6;
	ld.global.f32 	%f25, [%rd65];
	fma.rn.f32 	%f38, %f24, %f25, %f4;
	add.s32 	%r57, %r57, 4;
	add.s32 	%r56, %r56, %r11;
	add.s32 	%r55, %r55, %r11;
	add.s32 	%r54, %r54, %r11;
	add.s32 	%r53, %r53, %r11;
	add.s32 	%r52, %r52, 4;
	add.s64 	%rd125, %rd125, 16;
	setp.ne.s32 	%p14, %r57, 0;
	@%p14 bra 	$L__BB0_4;
$L__BB0_21:
	setp.eq.s32 	%p15, %r7, 0;
	@%p15 bra 	$L__BB0_38;
	setp.eq.s32 	%p16, %r7, 1;
	@%p16 bra 	$L__BB0_32;
	add.s32 	%r29, %r59, %r5;
	setp.lt.s32 	%p17, %r29, %r6;
	@%p17 bra 	$L__BB0_25;
	mov.u64 	%rd66, $str;
	cvta.global.u64 	%rd67, %rd66;
	mov.u64 	%rd68, $str$1;
	cvta.global.u64 	%rd69, %rd68;
	mov.u64 	%rd70, __unnamed_1;
	cvta.global.u64 	%rd71, %rd70;
	{ // callseq 8, 0
	.param .b64 param0;
	st.param.b64 	[param0], %rd67;
	.param .b64 param1;
	st.param.b64 	[param1], %rd69;
	.param .b32 param2;
	st.param.b32 	[param2], 33;
	.param .b64 param3;
	st.param.b64 	[param3], %rd71;
	.param .b64 param4;
	st.param.b64 	[param4], 1;
	call.uni 
	__assertfail, 
	(
	param0, 
	param1, 
	param2, 
	param3, 
	param4
	);
	} // callseq 8
$L__BB0_25:
	mad.lo.s32 	%r30, %r59, %r36, %r3;
	setp.lt.s32 	%p18, %r30, %r6;
	@%p18 bra 	$L__BB0_27;
	mov.u64 	%rd72, $str$2;
	cvta.global.u64 	%rd73, %rd72;
	mov.u64 	%rd74, $str$1;
	cvta.global.u64 	%rd75, %rd74;
	mov.u64 	%rd76, __unnamed_1;
	cvta.global.u64 	%rd77, %rd76;
	{ // callseq 9, 0
	.param .b64 param0;
	st.param.b64 	[param0], %rd73;
	.param .b64 param1;
	st.param.b64 	[param1], %rd75;
	.param .b32 param2;
	st.param.b32 	[param2], 34;
	.param .b64 param3;
	st.param.b64 	[param3], %rd77;
	.param .b64 param4;
	st.param.b64 	[param4], 1;
	call.uni 
	__assertfail, 
	(
	param0, 
	param1, 
	param2, 
	param3, 
	param4
	);
	} // callseq 9
$L__BB0_27:
	mul.wide.u32 	%rd78, %r29, 4;
	add.s64 	%rd79, %rd2, %rd78;
	ld.global.f32 	%f27, [%rd79];
	mul.wide.s32 	%rd80, %r30, 4;
	add.s64 	%rd10, %rd1, %rd80;
	ld.global.f32 	%f28, [%rd10];
	fma.rn.f32 	%f8, %f27, %f28, %f38;
	add.s32 	%r48, %r29, 1;
	setp.lt.s32 	%p19, %r48, %r6;
	@%p19 bra 	$L__BB0_29;
	mov.u64 	%rd81, $str;
	cvta.global.u64 	%rd82, %rd81;
	mov.u64 	%rd83, $str$1;
	cvta.global.u64 	%rd84, %rd83;
	mov.u64 	%rd85, __unnamed_1;
	cvta.global.u64 	%rd86, %rd85;
	{ // callseq 10, 0
	.param .b64 param0;
	st.param.b64 	[param0], %rd82;
	.param .b64 param1;
	st.param.b64 	[param1], %rd84;
	.param .b32 param2;
	st.param.b32 	[param2], 33;
	.param .b64 param3;
	st.param.b64 	[param3], %rd86;
	.param .b64 param4;
	st.param.b64 	[param4], 1;
	call.uni 
	__assertfail, 
	(
	param0, 
	param1, 
	param2, 
	param3, 
	param4
	);
	} // callseq 10
$L__BB0_29:
	add.s32 	%r49, %r30, %r36;
	setp.lt.s32 	%p20, %r49, %r6;
	@%p20 bra 	$L__BB0_31;
	mov.u64 	%rd87, $str$2;
	cvta.global.u64 	%rd88, %rd87;
	mov.u64 	%rd89, $str$1;
	cvta.global.u64 	%rd90, %rd89;
	mov.u64 	%rd91, __unnamed_1;
	cvta.global.u64 	%rd92, %rd91;
	{ // callseq 11, 0
	.param .b64 param0;
	st.param.b64 	[param0], %rd88;
	.param .b64 param1;
	st.param.b64 	[param1], %rd90;
	.param .b32 param2;
	st.param.b32 	[param2], 34;
	.param .b64 param3;
	st.param.b64 	[param3], %rd92;
	.param .b64 param4;
	st.param.b64 	[param4], 1;
	call.uni 
	__assertfail, 
	(
	param0, 
	param1, 
	param2, 
	param3, 
	param4
	);
	} // callseq 11
$L__BB0_31:
	cvt.u64.u32 	%rd93, %r5;
	cvt.u64.u32 	%rd94, %r59;
	add.s64 	%rd95, %rd94, %rd93;
	shl.b64 	%rd96, %rd95, 2;
	add.s64 	%rd97, %rd2, %rd96;
	ld.global.f32 	%f29, [%rd97+4];
	mul.wide.u32 	%rd98, %r36, 4;
	add.s64 	%rd99, %rd10, %rd98;
	ld.global.f32 	%f30, [%rd99];
	fma.rn.f32 	%f38, %f29, %f30, %f8;
	add.s32 	%r59, %r59, 2;
$L__BB0_32:
	and.b32  	%r50, %r36, 1;
	setp.eq.b32 	%p21, %r50, 1;
	not.pred 	%p22, %p21;
	@%p22 bra 	$L__BB0_38;
	add.s32 	%r33, %r59, %r5;
	setp.lt.s32 	%p23, %r33, %r6;
	@%p23 bra 	$L__BB0_35;
	mov.u64 	%rd100, $str;
	cvta.global.u64 	%rd101, %rd100;
	mov.u64 	%rd102, $str$1;
	cvta.global.u64 	%rd103, %rd102;
	mov.u64 	%rd104, __unnamed_1;
	cvta.global.u64 	%rd105, %rd104;
	{ // callseq 12, 0
	.param .b64 param0;
	st.param.b64 	[param0], %rd101;
	.param .b64 param1;
	st.param.b64 	[param1], %rd103;
	.param .b32 param2;
	st.param.b32 	[param2], 33;
	.param .b64 param3;
	st.param.b64 	[param3], %rd105;
	.param .b64 param4;
	st.param.b64 	[param4], 1;
	call.uni 
	__assertfail, 
	(
	param0, 
	param1, 
	param2, 
	param3, 
	param4
	);
	} // callseq 12
$L__BB0_35:
	mad.lo.s32 	%r34, %r59, %r36, %r3;
	setp.lt.s32 	%p24, %r34, %r6;
	@%p24 bra 	$L__BB0_37;
	mov.u64 	%rd106, $str$2;
	cvta.global.u64 	%rd107, %rd106;
	mov.u64 	%rd108, $str$1;
	cvta.global.u64 	%rd109, %rd108;
	mov.u64 	%rd110, __unnamed_1;
	cvta.global.u64 	%rd111, %rd110;
	{ // callseq 13, 0
	.param .b64 param0;
	st.param.b64 	[param0], %rd107;
	.param .b64 param1;
	st.param.b64 	[param1], %rd109;
	.param .b32 param2;
	st.param.b32 	[param2], 34;
	.param .b64 param3;
	st.param.b64 	[param3], %rd111;
	.param .b64 param4;
	st.param.b64 	[param4], 1;
	call.uni 
	__assertfail, 
	(
	param0, 
	param1, 
	param2, 
	param3, 
	param4
	);
	} // callseq 13
$L__BB0_37:
	mul.wide.u32 	%rd112, %r33, 4;
	add.s64 	%rd113, %rd2, %rd112;
	ld.global.f32 	%f31, [%rd113];
	mul.wide.s32 	%rd114, %r34, 4;
	add.s64 	%rd115, %rd1, %rd114;
	ld.global.f32 	%f32, [%rd115];
	fma.rn.f32 	%f38, %f31, %f32, %f38;
$L__BB0_38:
	mad.lo.s32 	%r35, %r36, %r42, %r3;
	mul.lo.s32 	%r51, %r36, %r36;
	setp.lt.s32 	%p25, %r35, %r51;
	@%p25 bra 	$L__BB0_40;
	mov.u64 	%rd116, $str$3;
	cvta.global.u64 	%rd117, %rd116;
	mov.u64 	%rd118, $str$1;
	cvta.global.u64 	%rd119, %rd118;
	mov.u64 	%rd120, __unnamed_1;
	cvta.global.u64 	%rd121, %rd120;
	{ // callseq 14, 0
	.param .b64 param0;
	st.param.b64 	[param0], %rd117;
	.param .b64 param1;
	st.param.b64 	[param1], %rd119;
	.param .b32 param2;
	st.param.b32 	[param2], 38;
	.param .b64 param3;
	st.param.b64 	[param3], %rd121;
	.param .b64 param4;
	st.param.b64 	[param4], 1;
	call.uni 
	__assertfail, 
	(
	param0, 
	param1, 
	param2, 
	param3, 
	param4
	);
	} // callseq 14
$L__BB0_40:
	cvta.to.global.u64 	%rd122, %rd11;
	mul.wide.s32 	%rd123, %r35, 4;
	add.s64 	%rd124, %rd122, %rd123;
	st.global.f32 	[%rd124], %f38;
$L__BB0_41:
	ret;

}


// ===== COMPILED SASS (sm_100) =====

	.target	sm_100

	.elftype	@"ET_EXEC"


//--------------------- .note.nv.tkinfo           --------------------------
	.section	.note.nv.tkinfo,"",@"SHT_NOTE"
	.sectionflags	@"SHF_NOTE_NV_TKINFO"
	.tkinfo
        /*0018*/ 	.word	0x00000002
        /*0030*/ 	.string	""
        /*0030*/ 	.string	"ptxas"
        /*0030*/ 	.string	"Cuda compilation tools, release 13.0, V13.0.88"
        /*0030*/ 	.string	"Build cuda_13.0.r13.0/compiler.36424714_0"
        /*0030*/ 	.string	"-arch sm_100 -m 64 "



//--------------------- .note.nv.cuinfo           --------------------------
	.section	.note.nv.cuinfo,"",@"SHT_NOTE"
	.sectionflags	@"SHF_NOTE_NV_CUINFO"
        /*0018*/ 	.short	0x0002
        /*001a*/ 	.short	0x0064
        /*001c*/ 	.short	0x0082
	.zero		2


//--------------------- .nv.info                  --------------------------
	.section	.nv.info,"",@"SHT_CUDA_INFO"
	.align	4


	//----- nvinfo : EIATTR_REGCOUNT
	.align		4
        /*0000*/ 	.byte	0x04, 0x2f
        /*0002*/ 	.short	(.L_6 - .L_5)
	.align		4
.L_5:
        /*0004*/ 	.word	index@(_Z6matmulPfS_S_i)
        /*0008*/ 	.word	0x00000025


	//----- nvinfo : EIATTR_FRAME_SIZE
	.align		4
.L_6:
        /*000c*/ 	.byte	0x04, 0x11
        /*000e*/ 	.short	(.L_8 - .L_7)
	.align		4
.L_7:
        /*0010*/ 	.word	index@(_Z6matmulPfS_S_i)
        /*0014*/ 	.word	0x00000000


	//----- nvinfo : EIATTR_MIN_STACK_SIZE
	.align		4
.L_8:
        /*0018*/ 	.byte	0x04, 0x12
        /*001a*/ 	.short	(.L_10 - .L_9)
	.align		4
.L_9:
        /*001c*/ 	.word	index@(_Z6matmulPfS_S_i)
        /*0020*/ 	.word	0x00000000
.L_10:


//--------------------- .nv.compat                --------------------------
	.section	.nv.compat,"",@"SHT_CUDA_COMPAT_INFO"
	.align	4
        /*0000*/ 	.byte	0x02, 0x09, 0x00, 0x00, 0x02, 0x02, 0x01, 0x00, 0x02, 0x05, 0x05, 0x00, 0x03, 0x07, 0x01, 0x01
        /*0010*/ 	.byte	0x02, 0x03, 0x00, 0x00, 0x02, 0x06, 0x01, 0x00, 0x04, 0x0b, 0x08, 0x00, 0x09, 0x00, 0x00, 0x00
        /*0020*/ 	.byte	0x00, 0x00, 0x00, 0x00


//--------------------- .nv.info._Z6matmulPfS_S_i --------------------------
	.section	.nv.info._Z6matmulPfS_S_i,"",@"SHT_CUDA_INFO"
	.sectionflags	@""
	.align	4


	//----- nvinfo : EIATTR_CUDA_API_VERSION
	.align		4
        /*0000*/ 	.byte	0x04, 0x37
        /*0002*/ 	.short	(.L_12 - .L_11)
.L_11:
        /*0004*/ 	.word	0x00000082


	//----- nvinfo : EIATTR_KPARAM_INFO
	.align		4
.L_12:
        /*0008*/ 	.byte	0x04, 0x17
        /*000a*/ 	.short	(.L_14 - .L_13)
.L_13:
        /*000c*/ 	.word	0x00000000
        /*0010*/ 	.short	0x0003
        /*0012*/ 	.short	0x0018
        /*0014*/ 	.byte	0x00, 0xf0, 0x11, 0x00


	//----- nvinfo : EIATTR_KPARAM_INFO
	.align		4
.L_14:
        /*0018*/ 	.byte	0x04, 0x17
        /*001a*/ 	.short	(.L_16 - .L_15)
.L_15:
        /*001c*/ 	.word	0x00000000
        /*0020*/ 	.short	0x0002
        /*0022*/ 	.short	0x0010
        /*0024*/ 	.byte	0x00, 0xf5, 0x21, 0x00


	//----- nvinfo : EIATTR_KPARAM_INFO
	.align		4
.L_16:
        /*0028*/ 	.byte	0x04, 0x17
        /*002a*/ 	.short	(.L_18 - .L_17)
.L_17:
        /*002c*/ 	.word	0x00000000
        /*0030*/ 	.short	0x0001
        /*0032*/ 	.short	0x0008
        /*0034*/ 	.byte	0x00, 0xf5, 0x21, 0x00


	//----- nvinfo : EIATTR_KPARAM_INFO
	.align		4
.L_18:
        /*0038*/ 	.byte	0x04, 0x17
        /*003a*/ 	.short	(.L_20 - .L_19)
.L_19:
        /*003c*/ 	.word	0x00000000
        /*0040*/ 	.short	0x0000
        /*0042*/ 	.short	0x0000
        /*0044*/ 	.byte	0x00, 0xf5, 0x21, 0x00


	//----- nvinfo : EIATTR_SPARSE_MMA_MASK
	.align		4
.L_20:
        /*0048*/ 	.byte	0x03, 0x50
        /*004a*/ 	.short	0x0000


	//----- nvinfo : EIATTR_MAXREG_COUNT
	.align		4
        /*004c*/ 	.byte	0x03, 0x1b
        /*004e*/ 	.short	0x00ff


	//----- nvinfo : EIATTR_EXTERNS
	.align		4
        /*0050*/ 	.byte	0x04, 0x0f
        /*0052*/ 	.short	(.L_22 - .L_21)


	//   ....[0]....
	.align		4
.L_21:
        /*0054*/ 	.word	index@(__assertfail)


	//----- nvinfo : EIATTR_MERCURY_ISA_VERSION
	.align		4
.L_22:
        /*0058*/ 	.byte	0x03, 0x5f
        /*005a*/ 	.short	0x0101


	//----- nvinfo : EIATTR_VRC_CTA_INIT_COUNT
	.align		4
        /*005c*/ 	.byte	0x02, 0x4a
	.zero		1
	.zero		1


	//----- nvinfo : EIATTR_SYSCALL_OFFSETS
	.align		4
        /*0060*/ 	.byte	0x04, 0x46
        /*0062*/ 	.short	(.L_24 - .L_23)


	//   ....[0]....
.L_23:
        /*0064*/ 	.word	0x000003c0


	//   ....[1]....
        /*0068*/ 	.word	0x00000500


	//   ....[2]....
        /*006c*/ 	.word	0x00000690


	//   ....[3]....
        /*0070*/ 	.word	0x000007d0


	//   ....[4]....
        /*0074*/ 	.word	0x00000970


	//   ....[5]....
        /*0078*/ 	.word	0x00000ab0


	//   ....[6]....
        /*007c*/ 	.word	0x00000c40


	//   ....[7]....
        /*0080*/ 	.word	0x00000d80


	//   ....[8]....
        /*0084*/ 	.word	0x00001020


	//   ....[9]....
        /*0088*/ 	.word	0x00001180


	//   ....[10]....
        /*008c*/ 	.word	0x00001340


	//   ....[11]....
        /*0090*/ 	.word	0x000014a0


	//   ....[12]....
        /*0094*/ 	.word	0x000016e0


	//   ....[13]....
        /*0098*/ 	.word	0x00001840


	//   ....[14]....
        /*009c*/ 	.word	0x00001a30


	//----- nvinfo : EIATTR_EXIT_INSTR_OFFSETS
	.align		4
.L_24:
        /*00a0*/ 	.byte	0x04, 0x1c
        /*00a2*/ 	.short	(.L_26 - .L_25)


	//   ....[0]....
.L_25:
        /*00a4*/ 	.word	0x000000c0


	//   ....[1]....
        /*00a8*/ 	.word	0x00001a80


	//----- nvinfo : EIATTR_CRS_STACK_SIZE
	.align		4
.L_26:
        /*00ac*/ 	.byte	0x04, 0x1e
        /*00ae*/ 	.short	(.L_28 - .L_27)
.L_27:
        /*00b0*/ 	.word	0x00000000


	//----- nvinfo : EIATTR_CBANK_PARAM_SIZE
	.align		4
.L_28:
        /*00b4*/ 	.byte	0x03, 0x19
        /*00b6*/ 	.short	0x001c


	//----- nvinfo : EIATTR_PARAM_CBANK
	.align		4
        /*00b8*/ 	.byte	0x04, 0x0a
        /*00ba*/ 	.short	(.L_30 - .L_29)
	.align		4
.L_29:
        /*00bc*/ 	.word	index@(.nv.constant0._Z6matmulPfS_S_i)
        /*00c0*/ 	.short	0x0380
        /*00c2*/ 	.short	0x001c


	//----- nvinfo : EIATTR_SW_WAR
	.align		4
.L_30:
        /*00c4*/ 	.byte	0x04, 0x36
        /*00c6*/ 	.short	(.L_32 - .L_31)
.L_31:
        /*00c8*/ 	.word	0x00000008
.L_32:


//--------------------- .nv.callgraph             --------------------------
	.section	.nv.callgraph,"",@"SHT_CUDA_CALLGRAPH"
	.align	4
	.sectionentsize	8
	.align		4
        /*0000*/ 	.word	0x00000000
	.align		4
        /*0004*/ 	.word	0xffffffff
	.align		4
        /*0008*/ 	.word	index@(_Z6matmulPfS_S_i)
	.align		4
        /*000c*/ 	.word	index@(__assertfail)
	.align		4
        /*0010*/ 	.word	0x00000000
	.align		4
        /*0014*/ 	.word	0xfffffffe
	.align		4
        /*0018*/ 	.word	0x00000000
	.align		4
        /*001c*/ 	.word	0xfffffffd
	.align		4
        /*0020*/ 	.word	0x00000000
	.align		4
        /*0024*/ 	.word	0xfffffffc


//--------------------- .nv.constant4             --------------------------
	.section	.nv.constant4,"a",@progbits
	.align	8
	.align		8
.nv.constant4:
        /*0000*/ 	.dword	__assertfail
	.align		8
        /*0008*/ 	.dword	__unnamed_1
	.align		8
        /*0010*/ 	.dword	$str
	.align		8
        /*0018*/ 	.dword	$str$1
	.align		8
        /*0020*/ 	.dword	$str$2
	.align		8
        /*0028*/ 	.dword	$str$3


//--------------------- .text._Z6matmulPfS_S_i    --------------------------
	.section	.text._Z6matmulPfS_S_i,"ax",@progbits
	.align	128
        .global         _Z6matmulPfS_S_i
        .type           _Z6matmulPfS_S_i,@function
        .size           _Z6matmulPfS_S_i,(.L_x_36 - _Z6matmulPfS_S_i)
        .other          _Z6matmulPfS_S_i,@"STO_CUDA_ENTRY STV_DEFAULT"
_Z6matmulPfS_S_i:
.text._Z6matmulPfS_S_i:
[----:B------:R-:W0:Y:S01]  /*0000*/  LDC R1, c[0x0][0x37c] ;  /* 0x0000df00ff017b82 */ /* 0x000e220000000800 */
[----:B------:R-:W1:Y:S07]  /*0010*/  S2R R0, SR_TID.Y ;  /* 0x0000000000007919 */ /* 0x000e6e0000002200 */
[----:B------:R-:W2:Y:S01]  /*0020*/  S2UR UR38, SR_CTAID.X ;  /* 0x00000000002679c3 */ /* 0x000ea20000002500 */
[----:B------:R-:W2:Y:S01]  /*0030*/  LDCU UR4, c[0x0][0x360] ;  /* 0x00006c00ff0477ac */ /* 0x000ea20008000800 */
[----:B------:R-:W3:Y:S06]  /*0040*/  S2R R26, SR_TID.X ;  /* 0x00000000001a7919 */ /* 0x000eec0000002100 */
[----:B------:R-:W1:Y:S08]  /*0050*/  S2UR UR5, SR_CTAID.Y ;  /* 0x00000000000579c3 */ /* 0x000e700000002600 */
[----:B------:R-:W1:Y:S01]  /*0060*/  LDC R31, c[0x0][0x364] ;  /* 0x0000d900ff1f7b82 */ /* 0x000e620000000800 */
[----:B--2---:R-:W-:-:S06]  /*0070*/  UIMAD UR38, UR38, UR4, URZ ;  /* 0x00000004262672a4 */ /* 0x004fcc000f8e02ff */
[----:B---3--:R-:W-:Y:S02]  /*0080*/  VIADD R32, R26, UR38 ;  /* 0x000000261a207c36 */ /* 0x008fe40008000000 */
[----:B-1----:R-:W-:-:S05]  /*0090*/  IMAD R31, R31, UR5, R0 ;  /* 0x000000051f1f7c24 */ /* 0x002fca000f8e0200 */
[----:B------:R-:W-:-:S04]  /*00a0*/  ISETP.GT.U32.AND P0, PT, R31, 0x3ff, PT ;  /* 0x000003ff1f00780c */ /* 0x000fc80003f04070 */
[----:B------:R-:W-:-:S13]  /*00b0*/  ISETP.GT.OR P0, PT, R32, 0x3ff, P0 ;  /* 0x000003ff2000780c */ /* 0x000fda0000704670 */
[----:B0-----:R-:W-:Y:S05]  /*00c0*/  @P0 EXIT ;  /* 0x000000000000094d */ /* 0x001fea0003800000 */
[----:B------:R-:W0:Y:S01]  /*00d0*/  LDCU UR4, c[0x0][0x398] ;  /* 0x00007300ff0477ac */ /* 0x000e220008000800 */
[----:B------:R-:W-:Y:S01]  /*00e0*/  HFMA2 R33, -RZ, RZ, 0, 0 ;  /* 0x00000000ff217431 */ /* 0x000fe200000001ff */
[----:B------:R-:W1:Y:S01]  /*00f0*/  LDCU.64 UR36, c[0x0][0x358] ;  /* 0x00006b00ff2477ac */ /* 0x000e620008000a00 */
[----:B0-----:R-:W-:-:S05]  /*0100*/  IMAD.U32 R3, RZ, RZ, UR4 ;  /* 0x00000004ff037e24 */ /* 0x001fca000f8e00ff */
[----:B------:R-:W-:-:S13]  /*0110*/  ISETP.GE.AND P0, PT, R3, 0x1, PT ;  /* 0x000000010300780c */ /* 0x000fda0003f06270 */
[----:B-1----:R-:W-:Y:S05]  /*0120*/  @!P0 BRA `(.L_x_0) ;  /* 0x0000001400ec8947 */ /* 0x002fea0003800000 */
[----:B------:R-:W-:Y:S01]  /*0130*/  ISETP.GE.U32.AND P0, PT, R3, 0x4, PT ;  /* 0x000000040300780c */ /* 0x000fe20003f06070 */
[-C--:B------:R-:W-:Y:S01]  /*0140*/  IMAD R30, R31, R3.reuse, RZ ;  /* 0x000000031f1e7224 */ /* 0x080fe200078e02ff */
[C---:B------:R-:W-:Y:S01]  /*0150*/  LOP3.LUT R28, R3.reuse, 0x3, RZ, 0xc0, !PT ;  /* 0x00000003031c7812 */ /* 0x040fe200078ec0ff */
[----:B------:R-:W-:Y:S02]  /*0160*/  IMAD R29, R3, R3, RZ ;  /* 0x00000003031d7224 */ /* 0x000fe400078e02ff */
[----:B------:R-:W-:Y:S02]  /*0170*/  IMAD.MOV.U32 R33, RZ, RZ, RZ ;  /* 0x000000ffff217224 */ /* 0x000fe400078e00ff */
[----:B------:R-:W-:-:S06]  /*0180*/  IMAD.MOV.U32 R27, RZ, RZ, RZ ;  /* 0x000000ffff1b7224 */ /* 0x000fcc00078e00ff */
[----:B------:R-:W-:Y:S05]  /*0190*/  @!P0 BRA `(.L_x_1) ;  /* 0x0000000c00408947 */ /* 0x000fea0003800000 */
[----:B------:R-:W0:Y:S01]  /*01a0*/  LDC.64 R4, c[0x0][0x380] ;  /* 0x0000e000ff047b82 */ /* 0x000e220000000a00 */
[C---:B------:R-:W-:Y:S01]  /*01b0*/  LOP3.LUT R27, R3.reuse, 0x7ffffffc, RZ, 0xc0, !PT ;  /* 0x7ffffffc031b7812 */ /* 0x040fe200078ec0ff */
[----:B------:R-:W-:Y:S01]  /*01c0*/  BSSY.RECONVERGENT B7, `(.L_x_1) ;  /* 0x00000cd000077945 */ /* 0x000fe20003800200 */
[C---:B------:R-:W-:Y:S01]  /*01d0*/  IADD3 R26, PT, PT, R3.reuse, UR38, R26 ;  /* 0x00000026031a7c10 */ /* 0x040fe2000fffe01a */
[C-C-:B------:R-:W-:Y:S01]  /*01e0*/  IMAD R25, R3.reuse, 0x2, R32.reuse ;  /* 0x0000000203197824 */ /* 0x140fe200078e0220 */
[----:B------:R-:W-:Y:S01]  /*01f0*/  MOV R33, RZ ;  /* 0x000000ff00217202 */ /* 0x000fe20000000f00 */
[--C-:B------:R-:W-:Y:S01]  /*0200*/  IMAD R24, R3, 0x3, R32.reuse ;  /* 0x0000000303187824 */ /* 0x100fe200078e0220 */
[----:B------:R-:W1:Y:S01]  /*0210*/  LDCU UR39, c[0x0][0x398] ;  /* 0x00007300ff2777ac */ /* 0x000e620008000800 */
[----:B------:R-:W-:Y:S02]  /*0220*/  VIADD R23, R30, 0x3 ;  /* 0x000000031e177836 */ /* 0x000fe40000000000 */
[----:B------:R-:W-:-:S02]  /*0230*/  IMAD.MOV.U32 R22, RZ, RZ, R32 ;  /* 0x000000ffff167224 */ /* 0x000fc400078e0020 */
[----:B------:R-:W-:Y:S02]  /*0240*/  IMAD.MOV R2, RZ, RZ, -R27 ;  /* 0x000000ffff027224 */ /* 0x000fe400078e0a1b */
[----:B0-----:R-:W-:-:S03]  /*0250*/  IMAD.WIDE.U32 R4, R30, 0x4, R4 ;  /* 0x000000041e047825 */ /* 0x001fc600078e0004 */
[----:B------:R-:W-:-:S04]  /*0260*/  IADD3 R18, P0, PT, R4, 0x8, RZ ;  /* 0x0000000804127810 */ /* 0x000fc80007f1e0ff */
[----:B-1----:R-:W-:-:S09]  /*0270*/  IADD3.X R19, PT, PT, RZ, R5, RZ, P0, !PT ;  /* 0x00000005ff137210 */ /* 0x002fd200007fe4ff */
.L_x_18:
[C---:B------:R-:W-:Y:S01]  /*0280*/  IADD3 R0, PT, PT, R23.reuse, -0x3, RZ ;  /* 0xfffffffd17007810 */ /* 0x040fe20007ffe0ff */
[----:B------:R-:W-:Y:S01]  /*0290*/  BSSY.RECONVERGENT B6, `(.L_x_2) ;  /* 0x0000014000067945 */ /* 0x000fe20003800200 */
[----:B------:R-:W-:Y:S02]  /*02a0*/  VIADD R34, R23, 0xfffffffe ;  /* 0xfffffffe17227836 */ /* 0x000fe40000000000 */
[----:B------:R-:W-:-:S13]  /*02b0*/  ISETP.GE.AND P0, PT, R0, R29, PT ;  /* 0x0000001d0000720c */ /* 0x000fda0003f06270 */
[----:B------:R-:W-:Y:S05]  /*02c0*/  @!P0 BRA `(.L_x_3) ;  /* 0x0000000000408947 */ /* 0x000fea0003800000 */
[----:B------:R-:W-:Y:S01]  /*02d0*/  MOV R14, 0x0 ;  /* 0x00000000000e7802 */ /* 0x000fe20000000f00 */
[----:B------:R-:W0:Y:S01]  /*02e0*/  LDCU.64 UR4, c[0x4][0x10] ;  /* 0x01000200ff0477ac */ /* 0x000e220008000a00 */
[----:B------:R-:W-:Y:S02]  /*02f0*/  HFMA2 R12, -RZ, RZ, 0, 5.9604644775390625e-08 ;  /* 0x00000001ff0c7431 */ /* 0x000fe400000001ff */
[----:B------:R-:W-:Y:S01]  /*0300*/  IMAD.MOV.U32 R8, RZ, RZ, 0x21 ;  /* 0x00000021ff087424 */ /* 0x000fe200078e00ff */
[----:B------:R-:W1:Y:S01]  /*0310*/  LDCU.64 UR6, c[0x4][0x18] ;  /* 0x01000300ff0677ac */ /* 0x000e620008000a00 */
[----:B------:R-:W2:Y:S01]  /*0320*/  LDC.64 R14, c[0x4][R14] ;  /* 0x010000000e0e7b82 */ /* 0x000ea20000000a00 */
[----:B------:R-:W-:Y:S01]  /*0330*/  IMAD.MOV.U32 R13, RZ, RZ, RZ ;  /* 0x000000ffff0d7224 */ /* 0x000fe200078e00ff */
[----:B------:R-:W3:Y:S01]  /*0340*/  LDCU.64 UR8, c[0x4][0x8] ;  /* 0x01000100ff0877ac */ /* 0x000ee20008000a00 */
[----:B0-----:R-:W-:Y:S01]  /*0350*/  IMAD.U32 R4, RZ, RZ, UR4 ;  /* 0x00000004ff047e24 */ /* 0x001fe2000f8e00ff */
[----:B------:R-:W-:Y:S01]  /*0360*/  MOV R5, UR5 ;  /* 0x0000000500057c02 */ /* 0x000fe20008000f00 */
[----:B-1----:R-:W-:-:S02]  /*0370*/  IMAD.U32 R6, RZ, RZ, UR6 ;  /* 0x00000006ff067e24 */ /* 0x002fc4000f8e00ff */
[----:B------:R-:W-:Y:S01]  /*0380*/  IMAD.U32 R7, RZ, RZ, UR7 ;  /* 0x00000007ff077e24 */ /* 0x000fe2000f8e00ff */
[----:B---3--:R-:W-:Y:S01]  /*0390*/  MOV R10, UR8 ;  /* 0x00000008000a7c02 */ /* 0x008fe20008000f00 */
[----:B------:R-:W-:-:S07]  /*03a0*/  IMAD.U32 R11, RZ, RZ, UR9 ;  /* 0x00000009ff0b7e24 */ /* 0x000fce000f8e00ff */
[----:B------:R-:W-:-:S07]  /*03b0*/  LEPC R20, `(.L_x_3) ;  /* 0x000000001014794e */ /* 0x000fce0000000000 */
[----:B--2---:R-:W-:Y:S05]  /*03c0*/  CALL.ABS.NOINC R14 ;  /* 0x000000000e007343 */ /* 0x004fea0003c00000 */
.L_x_3:
[----:B------:R-:W-:Y:S05]  /*03d0*/  BSYNC.RECONVERGENT B6 ;  /* 0x0000000000067941 */ /* 0x000fea0003800200 */
.L_x_2:
[----:B------:R-:W-:Y:S01]  /*03e0*/  ISETP.GE.AND P0, PT, R22, R29, PT ;  /* 0x0000001d1600720c */ /* 0x000fe20003f06270 */
[----:B------:R-:W-:-:S12]  /*03f0*/  BSSY.RECONVERGENT B6, `(.L_x_4) ;  /* 0x0000012000067945 */ /* 0x000fd80003800200 */
        /* <DEDUP_REMOVED lines=17> */
.L_x_5:
[----:B------:R-:W-:Y:S05]  /*0510*/  BSYNC.RECONVERGENT B6 ;  /* 0x0000000000067941 */ /* 0x000fea0003800200 */
.L_x_4:
[----:B------:R-:W0:Y:S01]  /*0520*/  LDC.64 R16, c[0x0][0x388] ;  /* 0x0000e200ff107b82 */ /* 0x000e220000000a00 */
[----:B------:R-:W2:Y:S01]  /*0530*/  LDG.E R0, desc[UR36][R18.64+-0x8] ;  /* 0xfffff82412007981 */ /* 0x000ea2000c1e1900 */
[----:B0-----:R-:W-:-:S05]  /*0540*/  IMAD.WIDE R16, R22, 0x4, R16 ;  /* 0x0000000416107825 */ /* 0x001fca00078e0210 */
[----:B------:R-:W2:Y:S01]  /*0550*/  LDG.E R3, desc[UR36][R16.64] ;  /* 0x0000002410037981 */ /* 0x000ea2000c1e1900 */
[----:B------:R-:W-:Y:S01]  /*0560*/  ISETP.GE.AND P0, PT, R34, R29, PT ;  /* 0x0000001d2200720c */ /* 0x000fe20003f06270 */
[----:B------:R-:W-:Y:S01]  /*0570*/  BSSY.RECONVERGENT B6, `(.L_x_6) ;  /* 0x0000013000067945 */ /* 0x000fe20003800200 */
[----:B--2---:R-:W-:-:S11]  /*0580*/  FFMA R33, R0, R3, R33 ;  /* 0x0000000300217223 */ /* 0x004fd60000000021 */
        /* <DEDUP_REMOVED lines=17> */
.L_x_7:
[----:B------:R-:W-:Y:S05]  /*06a0*/  BSYNC.RECONVERGENT B6 ;  /* 0x0000000000067941 */ /* 0x000fea0003800200 */
.L_x_6:
        /* <DEDUP_REMOVED lines=19> */
.L_x_9:
[----:B------:R-:W-:Y:S05]  /*07e0*/  BSYNC.RECONVERGENT B6 ;  /* 0x0000000000067941 */ /* 0x000fea0003800200 */
.L_x_8:
[----:B------:R-:W0:Y:S01]  /*07f0*/  LDC R3, c[0x0][0x398] ;  /* 0x0000e600ff037b82 */ /* 0x000e220000000800 */
[----:B------:R-:W2:Y:S01]  /*0800*/  LDG.E R0, desc[UR36][R18.64+-0x4] ;  /* 0xfffffc2412007981 */ /* 0x000ea2000c1e1900 */
[----:B0-----:R-:W-:-:S05]  /*0810*/  IMAD.WIDE.U32 R16, R3, 0x4, R16 ;  /* 0x0000000403107825 */ /* 0x001fca00078e0010 */
[----:B------:R-:W2:Y:S01]  /*0820*/  LDG.E R3, desc[UR36][R16.64] ;  /* 0x0000002410037981 */ /* 0x000ea2000c1e1900 */
[----:B------:R-:W-:-:S05]  /*0830*/  VIADD R4, R23, 0xffffffff ;  /* 0xffffffff17047836 */ /* 0x000fca0000000000 */
[----:B------:R-:W-:Y:S01]  /*0840*/  ISETP.GE.AND P0, PT, R4, R29, PT ;  /* 0x0000001d0400720c */ /* 0x000fe20003f06270 */
[----:B------:R-:W-:Y:S01]  /*0850*/  BSSY.RECONVERGENT B6, `(.L_x_10) ;  /* 0x0000013000067945 */ /* 0x000fe20003800200 */
[----:B--2---:R-:W-:-:S11]  /*0860*/  FFMA R33, R0, R3, R33 ;  /* 0x0000000300217223 */ /* 0x004fd60000000021 */
[----:B------:R-:W-:Y:S05]  /*0870*/  @!P0 BRA `(.L_x_11) ;  /* 0x0000000000408947 */ /* 0x000fea0003800000 */
[----:B------:R-:W-:Y:S01]  /*0880*/  MOV R14, 0x0 ;  /* 0x00000000000e7802 */ /* 0x000fe20000000f00 */
[----:B------:R-:W0:Y:S01]  /*0890*/  LDCU.64 UR4, c[0x4][0x10] ;  /* 0x01000200ff0477ac */ /* 0x000e220008000a00 */
[----:B------:R-:W-:Y:S02]  /*08a0*/  HFMA2 R8, -RZ, RZ, 0, 1.966953277587890625e-06 ;  /* 0x00000021ff087431 */ /* 0x000fe400000001ff */
[----:B------:R-:W-:Y:S01]  /*08b0*/  IMAD.MOV.U32 R12, RZ, RZ, 0x1 ;  /* 0x00000001ff0c7424 */ /* 0x000fe200078e00ff */
[----:B------:R-:W1:Y:S01]  /*08c0*/  LDCU.64 UR6, c[0x4][0x18] ;  /* 0x01000300ff0677ac */ /* 0x000e620008000a00 */
[----:B------:R-:W2:Y:S01]  /*08d0*/  LDC.64 R14, c[0x4][R14] ;  /* 0x010000000e0e7b82 */ /* 0x000ea20000000a00 */
[----:B------:R-:W-:Y:S01]  /*08e0*/  IMAD.MOV.U32 R13, RZ, RZ, RZ ;  /* 0x000000ffff0d7224 */ /* 0x000fe200078e00ff */
[----:B------:R-:W3:Y:S01]  /*08f0*/  LDCU.64 UR8, c[0x4][0x8] ;  /* 0x01000100ff0877ac */ /* 0x000ee20008000a00 */
[----:B0-----:R-:W-:Y:S01]  /*0900*/  MOV R4, UR4 ;  /* 0x0000000400047c02 */ /* 0x001fe20008000f00 */
[----:B------:R-:W-:-:S02]  /*0910*/  IMAD.U32 R5, RZ, RZ, UR5 ;  /* 0x00000005ff057e24 */ /* 0x000fc4000f8e00ff */
[----:B-1----:R-:W-:Y:S01]  /*0920*/  IMAD.U32 R6, RZ, RZ, UR6 ;  /* 0x00000006ff067e24 */ /* 0x002fe2000f8e00ff */
[----:B------:R-:W-:Y:S01]  /*0930*/  MOV R7, UR7 ;  /* 0x0000000700077c02 */ /* 0x000fe20008000f00 */
[----:B---3--:R-:W-:Y:S02]  /*0940*/  IMAD.U32 R10, RZ, RZ, UR8 ;  /* 0x00000008ff0a7e24 */ /* 0x008fe4000f8e00ff */
[----:B------:R-:W-:-:S07]  /*0950*/  IMAD.U32 R11, RZ, RZ, UR9 ;  /* 0x00000009ff0b7e24 */ /* 0x000fce000f8e00ff */
[----:B------:R-:W-:-:S07]  /*0960*/  LEPC R20, `(.L_x_11) ;  /* 0x000000001014794e */ /* 0x000fce0000000000 */
[----:B--2---:R-:W-:Y:S05]  /*0970*/  CALL.ABS.NOINC R14 ;  /* 0x000000000e007343 */ /* 0x004fea0003c00000 */
.L_x_11:
[----:B------:R-:W-:Y:S05]  /*0980*/  BSYNC.RECONVERGENT B6 ;  /* 0x0000000000067941 */ /* 0x000fea0003800200 */
.L_x_10:
[----:B------:R-:W-:Y:S01]  /*0990*/  ISETP.GE.AND P0, PT, R25, R29, PT ;  /* 0x0000001d1900720c */ /* 0x000fe20003f06270 */
[----:B------:R-:W-:-:S12]  /*09a0*/  BSSY.RECONVERGENT B6, `(.L_x_12) ;  /* 0x0000012000067945 */ /* 0x000fd80003800200 */
[----:B------:R-:W-:Y:S05]  /*09b0*/  @!P0 BRA `(.L_x_13) ;  /* 0x0000000000408947 */ /* 0x000fea0003800000 */
[----:B------:R-:W-:Y:S01]  /*09c0*/  MOV R14, 0x0 ;  /* 0x00000000000e7802 */ /* 0x000fe20000000f00 */
[----:B------:R-:W0:Y:S01]  /*09d0*/  LDCU.64 UR4, c[0x4][0x20] ;  /* 0x01000400ff0477ac */ /* 0x000e220008000a00 */
[----:B------:R-:W-:Y:S02]  /*09e0*/  HFMA2 R8, -RZ, RZ, 0, 2.02655792236328125e-06 ;  /* 0x00000022ff087431 */ /* 0x000fe400000001ff */
        /* <DEDUP_REMOVED lines=13> */
.L_x_13:
[----:B------:R-:W-:Y:S05]  /*0ac0*/  BSYNC.RECONVERGENT B6 ;  /* 0x0000000000067941 */ /* 0x000fea0003800200 */
.L_x_12:
[----:B------:R-:W0:Y:S01]  /*0ad0*/  LDC R3, c[0x0][0x398] ;  /* 0x0000e600ff037b82 */ /* 0x000e220000000800 */
[----:B------:R-:W2:Y:S01]  /*0ae0*/  LDG.E R0, desc[UR36][R18.64] ;  /* 0x0000002412007981 */ /* 0x000ea2000c1e1900 */
[----:B0-----:R-:W-:-:S05]  /*0af0*/  IMAD.WIDE.U32 R16, R3, 0x4, R16 ;  /* 0x0000000403107825 */ /* 0x001fca00078e0010 */
[----:B------:R-:W2:Y:S01]  /*0b00*/  LDG.E R3, desc[UR36][R16.64] ;  /* 0x0000002410037981 */ /* 0x000ea2000c1e1900 */
        /* <DEDUP_REMOVED lines=20> */
.L_x_15:
[----:B------:R-:W-:Y:S05]  /*0c50*/  BSYNC.RECONVERGENT B6 ;  /* 0x0000000000067941 */ /* 0x000fea0003800200 */
.L_x_14:
        /* <DEDUP_REMOVED lines=19> */
.L_x_17:
[----:B------:R-:W-:Y:S05]  /*0d90*/  BSYNC.RECONVERGENT B6 ;  /* 0x0000000000067941 */ /* 0x000fea0003800200 */
.L_x_16:
[----:B------:R-:W-:Y:S01]  /*0da0*/  MOV R3, UR39 ;  /* 0x0000002700037c02 */ /* 0x000fe20008000f00 */
[----:B------:R0:W2:Y:S04]  /*0db0*/  LDG.E R0, desc[UR36][R18.64+0x4] ;  /* 0x0000042412007981 */ /* 0x0000a8000c1e1900 */
[----:B------:R-:W-:-:S06]  /*0dc0*/  IMAD.WIDE.U32 R16, R3, 0x4, R16 ;  /* 0x0000000403107825 */ /* 0x000fcc00078e0010 */
[----:B------:R-:W2:Y:S01]  /*0dd0*/  LDG.E R16, desc[UR36][R16.64] ;  /* 0x0000002410107981 */ /* 0x000ea2000c1e1900 */
[----:B0-----:R-:W-:Y:S01]  /*0de0*/  IADD3 R18, P0, PT, R18, 0x10, RZ ;  /* 0x0000001012127810 */ /* 0x001fe20007f1e0ff */
[----:B------:R-:W-:-:S04]  /*0df0*/  VIADD R2, R2, 0x4 ;  /* 0x0000000402027836 */ /* 0x000fc80000000000 */
[----:B------:R-:W-:Y:S01]  /*0e00*/  IMAD.X R19, RZ, RZ, R19, P0 ;  /* 0x000000ffff137224 */ /* 0x000fe200000e0613 */
[----:B------:R-:W-:Y:S01]  /*0e10*/  ISETP.NE.AND P0, PT, R2, RZ, PT ;  /* 0x000000ff0200720c */ /* 0x000fe20003f05270 */
[----:B------:R-:W-:Y:S01]  /*0e20*/  IMAD R26, R3, 0x4, R26 ;  /* 0x00000004031a7824 */ /* 0x000fe200078e021a */
[----:B------:R-:W-:Y:S01]  /*0e30*/  IADD3 R23, PT, PT, R23, 0x4, RZ ;  /* 0x0000000417177810 */ /* 0x000fe20007ffe0ff */
[C---:B------:R-:W-:Y:S01]  /*0e40*/  IMAD R25, R3.reuse, 0x4, R25 ;  /* 0x0000000403197824 */ /* 0x040fe200078e0219 */
[C---:B------:R-:W-:Y:S01]  /*0e50*/  LEA R24, R3.reuse, R24, 0x2 ;  /* 0x0000001803187211 */ /* 0x040fe200078e10ff */
[----:B------:R-:W-:Y:S02]  /*0e60*/  IMAD R22, R3, 0x4, R22 ;  /* 0x0000000403167824 */ /* 0x000fe400078e0216 */
[----:B--2---:R-:W-:-:S06]  /*0e70*/  FFMA R33, R0, R16, R33 ;  /* 0x0000001000217223 */ /* 0x004fcc0000000021 */
[----:B------:R-:W-:Y:S05]  /*0e80*/  @P0 BRA `(.L_x_18) ;  /* 0xfffffff000fc0947 */ /* 0x000fea000383ffff */
[----:B------:R-:W-:Y:S05]  /*0e90*/  BSYNC.RECONVERGENT B7 ;  /* 0x0000000000077941 */ /* 0x000fea0003800200 */
.L_x_1:
[----:B------:R-:W-:Y:S01]  /*0ea0*/  ISETP.NE.AND P0, PT, R28, RZ, PT ;  /* 0x000000ff1c00720c */ /* 0x000fe20003f05270 */
[----:B------:R-:W-:-:S12]  /*0eb0*/  BSSY.RECONVERGENT B7, `(.L_x_0) ;  /* 0x00000a2000077945 */ /* 0x000fd80003800200 */
[----:B------:R-:W-:Y:S05]  /*0ec0*/  @!P0 BRA `(.L_x_19) ;  /* 0x0000000800808947 */ /* 0x000fea0003800000 */
[----:B------:R-:W-:-:S13]  /*0ed0*/  ISETP.NE.AND P0, PT, R28, 0x1, PT ;  /* 0x000000011c00780c */ /* 0x000fda0003f05270 */
[----:B------:R-:W-:Y:S05]  /*0ee0*/  @!P0 BRA `(.L_x_20) ;  /* 0x0000000400a48947 */ /* 0x000fea0003800000 */
[----:B------:R-:W-:Y:S01]  /*0ef0*/  IMAD.IADD R22, R30, 0x1, R27 ;  /* 0x000000011e167824 */ /* 0x000fe200078e021b */
[----:B------:R-:W-:Y:S04]  /*0f00*/  BSSY.RECONVERGENT B6, `(.L_x_21) ;  /* 0x0000013000067945 */ /* 0x000fe80003800200 */
[----:B------:R-:W-:-:S13]  /*0f10*/  ISETP.GE.AND P0, PT, R22, R29, PT ;  /* 0x0000001d1600720c */ /* 0x000fda0003f06270 */
[----:B------:R-:W-:Y:S05]  /*0f20*/  @!P0 BRA `(.L_x_22) ;  /* 0x0000000000408947 */ /* 0x000fea0003800000 */
[----:B------:R-:W-:Y:S01]  /*0f30*/  MOV R2, 0x0 ;  /* 0x0000000000027802 */ /* 0x000fe20000000f00 */
[----:B------:R-:W0:Y:S01]  /*0f40*/  LDCU.64 UR4, c[0x4][0x10] ;  /* 0x01000200ff0477ac */ /* 0x000e220008000a00 */
[----:B------:R-:W-:Y:S02]  /*0f50*/  HFMA2 R8, -RZ, RZ, 0, 1.966953277587890625e-06 ;  /* 0x00000021ff087431 */ /* 0x000fe400000001ff */
[----:B------:R-:W-:Y:S01]  /*0f60*/  IMAD.MOV.U32 R12, RZ, RZ, 0x1 ;  /* 0x00000001ff0c7424 */ /* 0x000fe200078e00ff */
[----:B------:R-:W-:Y:S01]  /*0f70*/  MOV R13, RZ ;  /* 0x000000ff000d7202 */ /* 0x000fe20000000f00 */
[----:B------:R-:W1:Y:S01]  /*0f80*/  LDCU.64 UR6, c[0x4][0x18] ;  /* 0x01000300ff0677ac */ /* 0x000e620008000a00 */
[----:B------:R-:W2:Y:S01]  /*0f90*/  LDC.64 R2, c[0x4][R2] ;  /* 0x0100000002027b82 */ /* 0x000ea20000000a00 */
        /* <DEDUP_REMOVED lines=9> */
.L_x_22:
[----:B------:R-:W-:Y:S05]  /*1030*/  BSYNC.RECONVERGENT B6 ;  /* 0x0000000000067941 */ /* 0x000fea0003800200 */
.L_x_21:
[----:B------:R-:W0:Y:S01]  /*1040*/  LDCU UR4, c[0x0][0x398] ;  /* 0x00007300ff0477ac */ /* 0x000e220008000800 */
[----:B------:R-:W-:Y:S01]  /*1050*/  BSSY.RECONVERGENT B6, `(.L_x_23) ;  /* 0x0000014000067945 */ /* 0x000fe20003800200 */
[----:B0-----:R-:W-:-:S05]  /*1060*/  IMAD R18, R27, UR4, R32 ;  /* 0x000000041b127c24 */ /* 0x001fca000f8e0220 */
        /* <DEDUP_REMOVED lines=12> */
[----:B-1----:R-:W-:Y:S01]  /*1130*/  IMAD.U32 R6, RZ, RZ, UR6 ;  /* 0x00000006ff067e24 */ /* 0x002fe2000f8e00ff */
[----:B------:R-:W-:Y:S01]  /*1140*/  MOV R7, UR7 ;  /* 0x0000000700077c02 */ /* 0x000fe20008000f00 */
[----:B---3--:R-:W-:Y:S01]  /*1150*/  IMAD.U32 R10, RZ, RZ, UR8 ;  /* 0x00000008ff0a7e24 */ /* 0x008fe2000f8e00ff */
[----:B------:R-:W-:-:S07]  /*1160*/  MOV R11, UR9 ;  /* 0x00000009000b7c02 */ /* 0x000fce0008000f00 */
[----:B------:R-:W-:-:S07]  /*1170*/  LEPC R20, `(.L_x_24) ;  /* 0x000000001014794e */ /* 0x000fce0000000000 */
[----:B--2---:R-:W-:Y:S05]  /*1180*/  CALL.ABS.NOINC R2 ;  /* 0x0000000002007343 */ /* 0x004fea0003c00000 */
.L_x_24:
[----:B------:R-:W-:Y:S05]  /*1190*/  BSYNC.RECONVERGENT B6 ;  /* 0x0000000000067941 */ /* 0x000fea0003800200 */
.L_x_23:
[----:B------:R-:W0:Y:S08]  /*11a0*/  LDC.64 R2, c[0x0][0x380] ;  /* 0x0000e000ff027b82 */ /* 0x000e300000000a00 */
[----:B------:R-:W1:Y:S01]  /*11b0*/  LDC.64 R16, c[0x0][0x388] ;  /* 0x0000e200ff107b82 */ /* 0x000e620000000a00 */
[----:B0-----:R-:W-:-:S06]  /*11c0*/  IMAD.WIDE.U32 R2, R22, 0x4, R2 ;  /* 0x0000000416027825 */ /* 0x001fcc00078e0002 */
[----:B------:R-:W2:Y:S01]  /*11d0*/  LDG.E R2, desc[UR36][R2.64] ;  /* 0x0000002402027981 */ /* 0x000ea2000c1e1900 */
[----:B-1----:R-:W-:-:S05]  /*11e0*/  IMAD.WIDE R16, R18, 0x4, R16 ;  /* 0x0000000412107825 */ /* 0x002fca00078e0210 */
[----:B------:R-:W2:Y:S01]  /*11f0*/  LDG.E R0, desc[UR36][R16.64] ;  /* 0x0000002410007981 */ /* 0x000ea2000c1e1900 */
[----:B------:R-:W-:-:S04]  /*1200*/  IADD3 R22, PT, PT, R22, 0x1, RZ ;  /* 0x0000000116167810 */ /* 0x000fc80007ffe0ff */
        /* <DEDUP_REMOVED lines=20> */
.L_x_26:
[----:B------:R-:W-:Y:S05]  /*1350*/  BSYNC.RECONVERGENT B6 ;  /* 0x0000000000067941 */ /* 0x000fea0003800200 */
.L_x_25:
[----:B------:R-:W0:Y:S01]  /*1360*/  LDCU UR4, c[0x0][0x398] ;  /* 0x00007300ff0477ac */ /* 0x000e220008000800 */
[----:B------:R-:W-:Y:S01]  /*1370*/  BSSY.RECONVERGENT B6, `(.L_x_27) ;  /* 0x0000014000067945 */ /* 0x000fe20003800200 */
[----:B0-----:R-:W-:-:S04]  /*1380*/  IADD3 R18, PT, PT, R18, UR4, RZ ;  /* 0x0000000412127c10 */ /* 0x001fc8000fffe0ff */
        /* <DEDUP_REMOVED lines=18> */
.L_x_28:
[----:B------:R-:W-:Y:S05]  /*14b0*/  BSYNC.RECONVERGENT B6 ;  /* 0x0000000000067941 */ /* 0x000fea0003800200 */
.L_x_27:
[----:B------:R-:W0:Y:S01]  /*14c0*/  LDCU UR6, c[0x0][0x398] ;  /* 0x00007300ff0677ac */ /* 0x000e220008000800 */
[----:B------:R-:W-:Y:S01]  /*14d0*/  IADD3 R0, P0, PT, R30, R27, RZ ;  /* 0x0000001b1e007210 */ /* 0x000fe20007f1e0ff */
[----:B------:R-:W1:Y:S04]  /*14e0*/  LDCU.64 UR4, c[0x0][0x380] ;  /* 0x00007000ff0477ac */ /* 0x000e680008000a00 */
[----:B------:R-:W-:Y:S01]  /*14f0*/  IMAD.X R5, RZ, RZ, RZ, P0 ;  /* 0x000000ffff057224 */ /* 0x000fe200000e06ff */
[----:B0-----:R-:W-:Y:S02]  /*1500*/  MOV R3, UR6 ;  /* 0x0000000600037c02 */ /* 0x001fe40008000f00 */
[----:B-1----:R-:W-:-:S03]  /*1510*/  LEA R4, P0, R0, UR4, 0x2 ;  /* 0x0000000400047c11 */ /* 0x002fc6000f8010ff */
[----:B------:R-:W-:Y:S01]  /*1520*/  IMAD.WIDE.U32 R16, R3, 0x4, R16 ;  /* 0x0000000403107825 */ /* 0x000fe200078e0010 */
[----:B------:R-:W-:-:S05]  /*1530*/  LEA.HI.X R5, R0, UR5, R5, 0x2, P0 ;  /* 0x0000000500057c11 */ /* 0x000fca00080f1405 */
[----:B------:R-:W2:Y:S04]  /*1540*/  LDG.E R16, desc[UR36][R16.64] ;  /* 0x0000002410107981 */ /* 0x000ea8000c1e1900 */
[----:B------:R-:W2:Y:S01]  /*1550*/  LDG.E R4, desc[UR36][R4.64+0x4] ;  /* 0x0000042404047981 */ /* 0x000ea2000c1e1900 */
[----:B------:R-:W-:Y:S01]  /*1560*/  IADD3 R27, PT, PT, R27, 0x2, RZ ;  /* 0x000000021b1b7810 */ /* 0x000fe20007ffe0ff */
[----:B--2---:R-:W-:-:S07]  /*1570*/  FFMA R33, R4, R16, R33 ;  /* 0x0000001004217223 */ /* 0x004fce0000000021 */
.L_x_20:
[----:B------:R-:W-:-:S04]  /*1580*/  LOP3.LUT R3, R3, 0x1, RZ, 0xc0, !PT ;  /* 0x0000000103037812 */ /* 0x000fc800078ec0ff */
[----:B------:R-:W-:-:S13]  /*1590*/  ISETP.NE.U32.AND P0, PT, R3, 0x1, PT ;  /* 0x000000010300780c */ /* 0x000fda0003f05070 */
[----:B------:R-:W-:Y:S05]  /*15a0*/  @P0 BRA `(.L_x_19) ;  /* 0x0000000000c80947 */ /* 0x000fea0003800000 */
        /* <DEDUP_REMOVED lines=13> */
[----:B------:R-:W-:Y:S01]  /*1680*/  IMAD.U32 R5, RZ, RZ, UR5 ;  /* 0x00000005ff057e24 */ /* 0x000fe2000f8e00ff */
[----:B-1----:R-:W-:Y:S01]  /*1690*/  MOV R6, UR6 ;  /* 0x0000000600067c02 */ /* 0x002fe20008000f00 */
[----:B------:R-:W-:Y:S01]  /*16a0*/  IMAD.U32 R7, RZ, RZ, UR7 ;  /* 0x00000007ff077e24 */ /* 0x000fe2000f8e00ff */
[----:B---3--:R-:W-:Y:S01]  /*16b0*/  MOV R10, UR8 ;  /* 0x00000008000a7c02 */ /* 0x008fe20008000f00 */
[----:B------:R-:W-:-:S07]  /*16c0*/  IMAD.U32 R11, RZ, RZ, UR9 ;  /* 0x00000009ff0b7e24 */ /* 0x000fce000f8e00ff */
[----:B------:R-:W-:-:S07]  /*16d0*/  LEPC R20, `(.L_x_30) ;  /* 0x000000001014794e */ /* 0x000fce0000000000 */
[----:B--2---:R-:W-:Y:S05]  /*16e0*/  CALL.ABS.NOINC R2 ;  /* 0x0000000002007343 */ /* 0x004fea0003c00000 */
.L_x_30:
[----:B------:R-:W-:Y:S05]  /*16f0*/  BSYNC.RECONVERGENT B6 ;  /* 0x0000000000067941 */ /* 0x000fea0003800200 */
.L_x_29:
        /* <DEDUP_REMOVED lines=9> */
[----:B------:R1:W2:Y:S01]  /*1790*/  LDC.64 R2, c[0x4][R0] ;  /* 0x0100000000027b82 */ /* 0x0002a20000000a00 */
[----:B------:R-:W3:Y:S01]  /*17a0*/  LDCU.64 UR6, c[0x4][0x18] ;  /* 0x01000300ff0677ac */ /* 0x000ee20008000a00 */
[----:B------:R-:W-:Y:S01]  /*17b0*/  IMAD.MOV.U32 R13, RZ, RZ, RZ ;  /* 0x000000ffff0d7224 */ /* 0x000fe200078e00ff */
[----:B------:R-:W4:Y:S01]  /*17c0*/  LDCU.64 UR8, c[0x4][0x8] ;  /* 0x01000100ff0877ac */ /* 0x000f220008000a00 */
[----:B0-----:R-:W-:Y:S01]  /*17d0*/  IMAD.U32 R4, RZ, RZ, UR4 ;  /* 0x00000004ff047e24 */ /* 0x001fe2000f8e00ff */
[----:B------:R-:W-:Y:S01]  /*17e0*/  MOV R5, UR5 ;  /* 0x0000000500057c02 */ /* 0x000fe20008000f00 */
[----:B---3--:R-:W-:Y:S01]  /*17f0*/  IMAD.U32 R6, RZ, RZ, UR6 ;  /* 0x00000006ff067e24 */ /* 0x008fe2000f8e00ff */
[----:B------:R-:W-:Y:S01]  /*1800*/  MOV R7, UR7 ;  /* 0x0000000700077c02 */ /* 0x000fe20008000f00 */
[----:B----4-:R-:W-:Y:S01]  /*1810*/  IMAD.U32 R10, RZ, RZ, UR8 ;  /* 0x00000008ff0a7e24 */ /* 0x010fe2000f8e00ff */
[----:B-1----:R-:W-:-:S07]  /*1820*/  MOV R11, UR9 ;  /* 0x00000009000b7c02 */ /* 0x002fce0008000f00 */
[----:B------:R-:W-:-:S07]  /*1830*/  LEPC R20, `(.L_x_32) ;  /* 0x000000001014794e */ /* 0x000fce0000000000 */
[----:B--2---:R-:W-:Y:S05]  /*1840*/  CALL.ABS.NOINC R2 ;  /* 0x0000000002007343 */ /* 0x004fea0003c00000 */
.L_x_32:
[----:B------:R-:W-:Y:S05]  /*1850*/  BSYNC.RECONVERGENT B6 ;  /* 0x0000000000067941 */ /* 0x000fea0003800200 */
.L_x_31:
[----:B------:R-:W0:Y:S08]  /*1860*/  LDC.64 R2, c[0x0][0x380] ;  /* 0x0000e000ff027b82 */ /* 0x000e300000000a00 */
[----:B------:R-:W1:Y:S01]  /*1870*/  LDC.64 R4, c[0x0][0x388] ;  /* 0x0000e200ff047b82 */ /* 0x000e620000000a00 */
[----:B0-----:R-:W-:-:S06]  /*1880*/  IMAD.WIDE.U32 R2, R30, 0x4, R2 ;  /* 0x000000041e027825 */ /* 0x001fcc00078e0002 */
[----:B------:R-:W2:Y:S01]  /*1890*/  LDG.E R2, desc[UR36][R2.64] ;  /* 0x0000002402027981 */ /* 0x000ea2000c1e1900 */
[----:B-1----:R-:W-:-:S06]  /*18a0*/  IMAD.WIDE R4, R27, 0x4, R4 ;  /* 0x000000041b047825 */ /* 0x002fcc00078e0204 */
[----:B------:R-:W2:Y:S02]  /*18b0*/  LDG.E R4, desc[UR36][R4.64] ;  /* 0x0000002404047981 */ /* 0x000ea4000c1e1900 */
[----:B--2---:R-:W-:-:S07]  /*18c0*/  FFMA R33, R2, R4, R33 ;  /* 0x0000000402217223 */ /* 0x004fce0000000021 */
.L_x_19:
[----:B------:R-:W-:Y:S05]  /*18d0*/  BSYNC.RECONVERGENT B7 ;  /* 0x0000000000077941 */ /* 0x000fea0003800200 */
.L_x_0:
[----:B------:R-:W0:Y:S01]  /*18e0*/  LDCU UR4, c[0x0][0x398] ;  /* 0x00007300ff0477ac */ /* 0x000e220008000800 */
[----:B------:R-:W-:Y:S01]  /*18f0*/  BSSY.RECONVERGENT B6, `(.L_x_33) ;  /* 0x0000015000067945 */ /* 0x000fe20003800200 */
[----:B0-----:R-:W-:Y:S02]  /*1900*/  UIMAD UR5, UR4, UR4, URZ ;  /* 0x00000004040572a4 */ /* 0x001fe4000f8e02ff */
[----:B------:R-:W-:-:S05]  /*1910*/  IMAD R31, R31, UR4, R32 ;  /* 0x000000041f1f7c24 */ /* 0x000fca000f8e0220 */
[----:B------:R-:W-:-:S13]  /*1920*/  ISETP.GE.AND P0, PT, R31, UR5, PT ;  /* 0x000000051f007c0c */ /* 0x000fda000bf06270 */
[----:B------:R-:W-:Y:S05]  /*1930*/  @!P0 BRA `(.L_x_34) ;  /* 0x0000000000408947 */ /* 0x000fea0003800000 */
[----:B------:R-:W-:Y:S01]  /*1940*/  MOV R0, 0x0 ;  /* 0x0000000000007802 */ /* 0x000fe20000000f00 */
[----:B------:R-:W0:Y:S01]  /*1950*/  LDCU.64 UR4, c[0x4][0x28] ;  /* 0x01000500ff0477ac */ /* 0x000e220008000a00 */
[----:B------:R-:W-:Y:S02]  /*1960*/  HFMA2 R8, -RZ, RZ, 0, 2.26497650146484375e-06 ;  /* 0x00000026ff087431 */ /* 0x000fe400000001ff */
[----:B------:R-:W-:Y:S01]  /*1970*/  IMAD.MOV.U32 R12, RZ, RZ, 0x1 ;  /* 0x00000001ff0c7424 */ /* 0x000fe200078e00ff */
[----:B------:R1:W2:Y:S01]  /*1980*/  LDC.64 R2, c[0x4][R0] ;  /* 0x0100000000027b82 */ /* 0x0002a20000000a00 */
[----:B------:R-:W3:Y:S01]  /*1990*/  LDCU.64 UR6, c[0x4][0x18] ;  /* 0x01000300ff0677ac */ /* 0x000ee20008000a00 */
[----:B------:R-:W-:Y:S01]  /*19a0*/  MOV R13, RZ ;  /* 0x000000ff000d7202 */ /* 0x000fe20000000f00 */
[----:B------:R-:W4:Y:S01]  /*19b0*/  LDCU.64 UR8, c[0x4][0x8] ;  /* 0x01000100ff0877ac */ /* 0x000f220008000a00 */
[----:B0-----:R-:W-:Y:S01]  /*19c0*/  MOV R4, UR4 ;  /* 0x0000000400047c02 */ /* 0x001fe20008000f00 */
[----:B------:R-:W-:Y:S01]  /*19d0*/  IMAD.U32 R5, RZ, RZ, UR5 ;  /* 0x00000005ff057e24 */ /* 0x000fe2000f8e00ff */
[----:B---3--:R-:W-:Y:S01]  /*19e0*/  MOV R6, UR6 ;  /* 0x0000000600067c02 */ /* 0x008fe20008000f00 */
[----:B------:R-:W-:Y:S01]  /*19f0*/  IMAD.U32 R7, RZ, RZ, UR7 ;  /* 0x00000007ff077e24 */ /* 0x000fe2000f8e00ff */
[----:B----4-:R-:W-:Y:S01]  /*1a00*/  MOV R10, UR8 ;  /* 0x00000008000a7c02 */ /* 0x010fe20008000f00 */
[----:B-1----:R-:W-:-:S07]  /*1a10*/  IMAD.U32 R11, RZ, RZ, UR9 ;  /* 0x00000009ff0b7e24 */ /* 0x002fce000f8e00ff */
[----:B------:R-:W-:-:S07]  /*1a20*/  LEPC R20, `(.L_x_34) ;  /* 0x000000001014794e */ /* 0x000fce0000000000 */
[----:B--2---:R-:W-:Y:S05]  /*1a30*/  CALL.ABS.NOINC R2 ;  /* 0x0000000002007343 */ /* 0x004fea0003c00000 */
.L_x_34:
[----:B------:R-:W-:Y:S05]  /*1a40*/  BSYNC.RECONVERGENT B6 ;  /* 0x0000000000067941 */ /* 0x000fea0003800200 */
.L_x_33:
[----:B------:R-:W0:Y:S02]  /*1a50*/  LDC.64 R2, c[0x0][0x390] ;  /* 0x0000e400ff027b82 */ /* 0x000e240000000a00 */
[----:B0-----:R-:W-:-:S05]  /*1a60*/  IMAD.WIDE R2, R31, 0x4, R2 ;  /* 0x000000041f027825 */ /* 0x001fca00078e0202 */
[----:B------:R-:W-:Y:S01]  /*1a70*/  STG.E desc[UR36][R2.64], R33 ;  /* 0x0000002102007986 */ /* 0x000fe2000c101924 */
[----:B------:R-:W-:Y:S05]  /*1a80*/  EXIT ;  /* 0x000000000000794d */ /* 0x000fea0003800000 */
.L_x_35:
[----:B------:R-:W-:-:S00]  /*1a90*/  BRA `(.L_x_35) ;  /* 0xfffffffc00fc7947 */ /* 0x000fc0000383ffff */
[----:B------:R-:W-:-:S00]  /*1aa0*/  NOP ;  /* 0x0000000000007918 */ /* 0x000fc00000000000 */
        /* <DEDUP_REMOVED lines=13> */
.L_x_36:


//--------------------- .nv.global.init           --------------------------
	.section	.nv.global.init,"aw",@progbits
.nv.global.init:
	.type		$str$1,@object
	.size		$str$1,($str$2 - $str$1)
$str$1:
        /*0000*/ 	.byte	0x2f, 0x74, 0x6d, 0x70, 0x2f, 0x73, 0x61, 0x73, 0x73, 0x5f, 0x63, 0x75, 0x5f, 0x6a, 0x65, 0x64
        /*0010*/ 	.byte	0x68, 0x74, 0x78, 0x33, 0x35, 0x2f, 0x6b, 0x2e, 0x63, 0x75, 0x00
	.type		$str$2,@object
	.size		$str$2,($str - $str$2)
$str$2:
        /*001b*/ 	.byte	0x28, 0x6b, 0x20, 0x2a, 0x20, 0x6e, 0x20, 0x2b, 0x20, 0x74, 0x68, 0x72, 0x65, 0x61, 0x64, 0x5f
        /*002b*/ 	.byte	0x69, 0x64, 0x5f, 0x78, 0x29, 0x20, 0x3c, 0x20, 0x28, 0x6e, 0x2a, 0x6e, 0x29, 0x00
	.type		$str,@object
	.size		$str,($str$3 - $str)
$str:
        /*0039*/ 	.byte	0x28, 0x74, 0x68, 0x72, 0x65, 0x61, 0x64, 0x5f, 0x69, 0x64, 0x5f, 0x79, 0x20, 0x2a, 0x20, 0x6e
        /*0049*/ 	.byte	0x20, 0x2b, 0x20, 0x6b, 0x29, 0x20, 0x3c, 0x20, 0x28, 0x6e, 0x2a, 0x6e, 0x29, 0x00
	.type		$str$3,@object
	.size		$str$3,(__unnamed_1 - $str$3)
$str$3:
        /*0057*/ 	.byte	0x28, 0x74, 0x68, 0x72, 0x65, 0x61, 0x64, 0x5f, 0x69, 0x64, 0x5f, 0x79, 0x20, 0x2a, 0x20, 0x6e
        /*0067*/ 	.byte	0x20, 0x2b, 0x20, 0x74, 0x68, 0x72, 0x65, 0x61, 0x64, 0x5f, 0x69, 0x64, 0x5f, 0x78, 0x29, 0x20
        /*0077*/ 	.byte	0x3c, 0x20, 0x28, 0x6e, 0x2a, 0x6e, 0x29, 0x00
	.type		__unnamed_1,@object
	.size		__unnamed_1,(.L_0 - __unnamed_1)
__unnamed_1:
        /*007f*/ 	.byte	0x76, 0x6f, 0x69, 0x64, 0x20, 0x6d, 0x61, 0x74, 0x6d, 0x75, 0x6c, 0x28, 0x66, 0x6c, 0x6f, 0x61
        /*008f*/ 	.byte	0x74, 0x20, 0x2a, 0x2c, 0x20, 0x66, 0x6c, 0x6f, 0x61, 0x74, 0x20, 0x2a, 0x2c, 0x20, 0x66, 0x6c
        /*009f*/ 	.byte	0x6f, 0x61, 0x74, 0x20, 0x2a, 0x2c, 0x20, 0x69, 0x6e, 0x74, 0x29, 0x00
.L_0:


//--------------------- .nv.shared.reserved.0     --------------------------
	.section	.nv.shared.reserved.0,"aw",@nobits
	.weak		__nv_reservedSMEM_offset_0_alias
	.size		__nv_reservedSMEM_offset_0_alias, 0, 64
	.other		__nv_reservedSMEM_offset_0_alias,@"STO_CUDA_RESERVED_SHARED STV_DEFAULT"
__nv_reservedSMEM_offset_0_alias:
	.zero		0
	.zero		64


//--------------------- .nv.constant0._Z6matmulPfS_S_i --------------------------
	.section	.nv.constant0._Z6matmulPfS_S_i,"a",@progbits
	.sectionflags	@""
	.align	4
.nv.constant0._Z6matmulPfS_S_i:
	.zero		924


//--------------------- SYMBOLS --------------------------

	.type		.nv.reservedSmem.offset0,@object
	.size		.nv.reservedSmem.offset0,0x4
	.type		__assertfail,@function
